	.headerflags	@"EF_CUDA_TEXMODE_UNIFIED EF_CUDA_64BIT_ADDRESS EF_CUDA_ACCELERATORS EF_CUDA_SM90 EF_CUDA_VIRTUAL_SM(EF_CUDA_SM90)"
	.elftype	@"ET_EXEC"


//--------------------- .nv.info                  --------------------------
	.section	.nv.info,"",@"SHT_CUDA_INFO"
	.align	4


	//----- nvinfo : EIATTR_REGCOUNT
	.align		4
        /*0000*/ 	.byte	0x04, 0x2f
        /*0002*/ 	.short	(.L_1 - .L_0)
	.align		4
.L_0:
        /*0004*/ 	.word	index@(triton_poi_fused_convolution_relu_0)
        /*0008*/ 	.word	0x0000000e


	//----- nvinfo : EIATTR_MIN_STACK_SIZE
	.align		4
.L_1:
        /*000c*/ 	.byte	0x04, 0x12
        /*000e*/ 	.short	(.L_3 - .L_2)
	.align		4
.L_2:
        /*0010*/ 	.word	index@(triton_poi_fused_convolution_relu_0)
        /*0014*/ 	.word	0x00000000


	//----- nvinfo : EIATTR_FRAME_SIZE
	.align		4
.L_3:
        /*0018*/ 	.byte	0x04, 0x11
        /*001a*/ 	.short	(.L_5 - .L_4)
	.align		4
.L_4:
        /*001c*/ 	.word	index@(triton_poi_fused_convolution_relu_0)
        /*0020*/ 	.word	0x00000000


	//----- nvinfo : EIATTR_MIN_STACK_SIZE
	.align		4
.L_5:
        /*0024*/ 	.byte	0x04, 0x12
        /*0026*/ 	.short	(.L_7 - .L_6)
	.align		4
.L_6:
        /*0028*/ 	.word	index@(triton_poi_fused_convolution_relu_0)
        /*002c*/ 	.word	0x00000000
.L_7:


//--------------------- .nv.info.triton_poi_fused_convolution_relu_0 --------------------------
	.section	.nv.info.triton_poi_fused_convolution_relu_0,"",@"SHT_CUDA_INFO"
	.sectionflags	@""
	.align	4


	//----- nvinfo : EIATTR_CUDA_API_VERSION
	.align		4
        /*0000*/ 	.byte	0x04, 0x37
        /*0002*/ 	.short	(.L_9 - .L_8)
.L_8:
        /*0004*/ 	.word	0x0000007c


	//----- nvinfo : EIATTR_KPARAM_INFO
	.align		4
.L_9:
        /*0008*/ 	.byte	0x04, 0x17
        /*000a*/ 	.short	(.L_11 - .L_10)
.L_10:
        /*000c*/ 	.word	0x00000000
        /*0010*/ 	.short	0x0002
        /*0012*/ 	.short	0x0010
        /*0014*/ 	.byte	0x00, 0xf0, 0x11, 0x00


	//----- nvinfo : EIATTR_KPARAM_INFO
	.align		4
.L_11:
        /*0018*/ 	.byte	0x04, 0x17
        /*001a*/ 	.short	(.L_13 - .L_12)
.L_12:
        /*001c*/ 	.word	0x00000000
        /*0020*/ 	.short	0x0001
        /*0022*/ 	.short	0x0008
        /*0024*/ 	.byte	0x00, 0xf4, 0x21, 0x00


	//----- nvinfo : EIATTR_KPARAM_INFO
	.align		4
.L_13:
        /*0028*/ 	.byte	0x04, 0x17
        /*002a*/ 	.short	(.L_15 - .L_14)
.L_14:
        /*002c*/ 	.word	0x00000000
        /*0030*/ 	.short	0x0000
        /*0032*/ 	.short	0x0000
        /*0034*/ 	.byte	0x00, 0xf4, 0x21, 0x00


	//----- nvinfo : EIATTR_SPARSE_MMA_MASK
	.align		4
.L_15:
        /*0038*/ 	.byte	0x03, 0x50
        /*003a*/ 	.short	0x0000


	//----- nvinfo : EIATTR_MAXREG_COUNT
	.align		4
        /*003c*/ 	.byte	0x03, 0x1b
        /*003e*/ 	.short	0x00ff


	//----- nvinfo : EIATTR_EXIT_INSTR_OFFSETS
	.align		4
        /*0040*/ 	.byte	0x04, 0x1c
        /*0042*/ 	.short	(.L_17 - .L_16)


	//   ....[0]....
.L_16:
        /*0044*/ 	.word	0x00000260


	//   ....[1]....
        /*0048*/ 	.word	0x00000280


	//----- nvinfo : EIATTR_REQNTID
	.align		4
.L_17:
        /*004c*/ 	.byte	0x04, 0x10
        /*004e*/ 	.short	(.L_19 - .L_18)
.L_18:
        /*0050*/ 	.word	0x00000080
        /*0054*/ 	.word	0x00000001
        /*0058*/ 	.word	0x00000001


	//----- nvinfo : EIATTR_CBANK_PARAM_SIZE
	.align		4
.L_19:
        /*005c*/ 	.byte	0x03, 0x19
        /*005e*/ 	.short	0x0014


	//----- nvinfo : EIATTR_PARAM_CBANK
	.align		4
        /*0060*/ 	.byte	0x04, 0x0a
        /*0062*/ 	.short	(.L_21 - .L_20)
	.align		4
.L_20:
        /*0064*/ 	.word	index@(.nv.constant0.triton_poi_fused_convolution_relu_0)
        /*0068*/ 	.short	0x0210
        /*006a*/ 	.short	0x0014


	//----- nvinfo : EIATTR_SW_WAR
	.align		4
.L_21:
        /*006c*/ 	.byte	0x04, 0x36
        /*006e*/ 	.short	(.L_23 - .L_22)
.L_22:
        /*0070*/ 	.word	0x00000008
.L_23:


//--------------------- .nv.callgraph             --------------------------
	.section	.nv.callgraph,"",@"SHT_CUDA_CALLGRAPH"
	.align	4
	.sectionentsize	8
	.align		4
        /*0000*/ 	.word	0x00000000
	.align		4
        /*0004*/ 	.word	0xffffffff
	.align		4
        /*0008*/ 	.word	0x00000000
	.align		4
        /*000c*/ 	.word	0xfffffffe
	.align		4
        /*0010*/ 	.word	0x00000000
	.align		4
        /*0014*/ 	.word	0xfffffffd
	.align		4
        /*0018*/ 	.word	0x00000000
	.align		4
        /*001c*/ 	.word	0xfffffffc


//--------------------- .text.triton_poi_fused_convolution_relu_0 --------------------------
	.section	.text.triton_poi_fused_convolution_relu_0,"ax",@progbits
	.align	128
        .global         triton_poi_fused_convolution_relu_0
        .type           triton_poi_fused_convolution_relu_0,@function
        .size           triton_poi_fused_convolution_relu_0,(.L_x_1 - triton_poi_fused_convolution_relu_0)
        .other          triton_poi_fused_convolution_relu_0,@"STO_CUDA_ENTRY STV_DEFAULT"
triton_poi_fused_convolution_relu_0:
.text.triton_poi_fused_convolution_relu_0:
[----:B------:R-:W0:Y:S02]  /*0000*/  LDC R1, c[0x0][0x28] ;  /* 0x00000a00ff017b82 */ /* 0x000e240000000800 */
[----:B------:R-:W1:Y:S01]  /*0010*/  S2R R0, SR_TID.X ;  /* 0x0000000000007919 */ /* 0x000e620000002100 */
[----:B------:R-:W2:Y:S01]  /*0020*/  LDC.64 R4, c[0x0][0x218] ;  /* 0x00008600ff047b82 */ /* 0x000ea20000000a00 */
[----:B------:R-:W-:Y:S01]  /*0030*/  ULDC.64 UR4, c[0x0][0x208] ;  /* 0x0000820000047ab9 */ /* 0x000fe20000000a00 */
[----:B------:R-:W3:Y:S06]  /*0040*/  S2R R9, SR_CTAID.X ;  /* 0x0000000000097919 */ /* 0x000eec0000002500 */
[----:B------:R-:W4:Y:S01]  /*0050*/  LDC.64 R2, c[0x0][0x210] ;  /* 0x00008400ff027b82 */ /* 0x000f220000000a00 */
[----:B-1----:R-:W-:-:S05]  /*0060*/  IMAD.SHL.U32 R0, R0, 0x2, RZ ;  /* 0x0000000200007824 */ /* 0x002fca00078e00ff */
[----:B------:R-:W-:-:S05]  /*0070*/  LOP3.LUT R0, R0, 0xfe, RZ, 0xc0, !PT ;  /* 0x000000fe00007812 */ /* 0x000fca00078ec0ff */
[----:B---3--:R-:W-:-:S04]  /*0080*/  IMAD R9, R9, 0x100, R0 ;  /* 0x0000010009097824 */ /* 0x008fc800078e0200 */
[C---:B------:R-:W-:Y:S01]  /*0090*/  VIADD R0, R9.reuse, 0x1 ;  /* 0x0000000109007836 */ /* 0x040fe20000000000 */
[C---:B------:R-:W-:Y:S01]  /*00a0*/  ISETP.GE.AND P2, PT, R9.reuse, 0x190, PT ;  /* 0x000001900900780c */ /* 0x040fe20003f46270 */
[----:B------:R-:W-:-:S04]  /*00b0*/  IMAD.HI R6, R9, 0x51eb851f, RZ ;  /* 0x51eb851f09067827 */ /* 0x000fc800078e02ff */
[----:B------:R-:W-:Y:S01]  /*00c0*/  IMAD.HI R0, R0, 0x51eb851f, RZ ;  /* 0x51eb851f00007827 */ /* 0x000fe200078e02ff */
[----:B------:R-:W-:-:S03]  /*00d0*/  SHF.R.U32.HI R7, RZ, 0x1f, R6 ;  /* 0x0000001fff077819 */ /* 0x000fc60000011606 */
[----:B----4-:R-:W-:Y:S01]  /*00e0*/  IMAD.WIDE R2, R9, 0x4, R2 ;  /* 0x0000000409027825 */ /* 0x010fe200078e0202 */
[----:B------:R-:W-:Y:S02]  /*00f0*/  SHF.R.U32.HI R11, RZ, 0x1f, R0 ;  /* 0x0000001fff0b7819 */ /* 0x000fe40000011600 */
[----:B------:R-:W-:Y:S02]  /*0100*/  CS2R R8, SRZ ;  /* 0x0000000000087805 */ /* 0x000fe4000001ff00 */
[----:B------:R-:W-:Y:S02]  /*0110*/  LEA.HI.SX32 R7, R6, R7, 0x1d ;  /* 0x0000000706077211 */ /* 0x000fe400078feaff */
[----:B------:R-:W-:Y:S02]  /*0120*/  LEA.HI.SX32 R11, R0, R11, 0x1d ;  /* 0x0000000b000b7211 */ /* 0x000fe400078feaff */
[----:B------:R-:W-:Y:S01]  /*0130*/  LEA.HI R0, R7, R7, RZ, 0x2 ;  /* 0x0000000707007211 */ /* 0x000fe200078f10ff */
[----:B------:R-:W3:Y:S01]  /*0140*/  @!P2 LDG.E.64 R8, desc[UR4][R2.64] ;  /* 0x000000040208a981 */ /* 0x000ee2000c1e1b00 */
[----:B------:R-:W-:-:S02]  /*0150*/  LEA.HI R6, R11, R11, RZ, 0x2 ;  /* 0x0000000b0b067211 */ /* 0x000fc400078f10ff */
[----:B------:R-:W-:Y:S02]  /*0160*/  LOP3.LUT R0, R0, 0xfffffffc, RZ, 0xc0, !PT ;  /* 0xfffffffc00007812 */ /* 0x000fe400078ec0ff */
[----:B------:R-:W-:-:S03]  /*0170*/  LOP3.LUT R6, R6, 0xfffffffc, RZ, 0xc0, !PT ;  /* 0xfffffffc06067812 */ /* 0x000fc600078ec0ff */
[----:B------:R-:W-:Y:S02]  /*0180*/  IMAD.IADD R7, R7, 0x1, -R0 ;  /* 0x0000000107077824 */ /* 0x000fe400078e0a00 */
[----:B------:R-:W-:Y:S02]  /*0190*/  IMAD.IADD R11, R11, 0x1, -R6 ;  /* 0x000000010b0b7824 */ /* 0x000fe400078e0a06 */
[----:B--2---:R-:W-:-:S04]  /*01a0*/  IMAD.WIDE R6, R7, 0x4, R4 ;  /* 0x0000000407067825 */ /* 0x004fc800078e0204 */
[----:B------:R-:W-:-:S04]  /*01b0*/  IMAD.WIDE R4, R11, 0x4, R4 ;  /* 0x000000040b047825 */ /* 0x000fc800078e0204 */
[----:B------:R-:W-:Y:S02]  /*01c0*/  IMAD.MOV.U32 R11, RZ, RZ, RZ ;  /* 0x000000ffff0b7224 */ /* 0x000fe400078e00ff */
[----:B------:R-:W-:-:S04]  /*01d0*/  IMAD.MOV.U32 R0, RZ, RZ, RZ ;  /* 0x000000ffff007224 */ /* 0x000fc800078e00ff */
[----:B------:R-:W3:Y:S04]  /*01e0*/  @!P2 LDG.E.EL R11, desc[UR4][R6.64] ;  /* 0x00000004060ba981 */ /* 0x000ee8000c2e1900 */
[----:B------:R-:W2:Y:S01]  /*01f0*/  @!P2 LDG.E.EL R0, desc[UR4][R4.64] ;  /* 0x000000040400a981 */ /* 0x000ea2000c2e1900 */
[----:B---3--:R-:W-:Y:S01]  /*0200*/  FSETP.GEU.AND P0, PT, R8, -R11, PT ;  /* 0x8000000b0800720b */ /* 0x008fe20003f0e000 */
[----:B------:R-:W-:Y:S01]  /*0210*/  FADD R8, R11, R8 ;  /* 0x000000080b087221 */ /* 0x000fe20000000000 */
[----:B--2---:R-:W-:Y:S01]  /*0220*/  FADD R10, R0, R9 ;  /* 0x00000009000a7221 */ /* 0x004fe20000000000 */
[----:B------:R-:W-:-:S03]  /*0230*/  FSETP.GEU.AND P1, PT, R9, -R0, PT ;  /* 0x800000000900720b */ /* 0x000fc60003f2e000 */
[----:B------:R-:W-:Y:S02]  /*0240*/  FSEL R8, R8, RZ, P0 ;  /* 0x000000ff08087208 */ /* 0x000fe40000000000 */
[----:B------:R-:W-:Y:S01]  /*0250*/  FSEL R9, R10, RZ, P1 ;  /* 0x000000ff0a097208 */ /* 0x000fe20000800000 */
[----:B------:R-:W-:Y:S07]  /*0260*/  @P2 EXIT ;  /* 0x000000000000294d */ /* 0x000fee0003800000 */
[----:B------:R-:W-:Y:S01]  /*0270*/  STG.E.64 desc[UR4][R2.64], R8 ;  /* 0x0000000802007986 */ /* 0x000fe2000c101b04 */
[----:B------:R-:W-:Y:S05]  /*0280*/  EXIT ;  /* 0x000000000000794d */ /* 0x000fea0003800000 */
.L_x_0:
[----:B------:R-:W-:-:S00]  /*0290*/  BRA `(.L_x_0) ;  /* 0xfffffffc00fc7947 */ /* 0x000fc0000383ffff */
[----:B------:R-:W-:-:S00]  /*02a0*/  NOP ;  /* 0x0000000000007918 */ /* 0x000fc00000000000 */
        /* <DEDUP_REMOVED lines=13> */
.L_x_1:


//--------------------- .nv.constant0.triton_poi_fused_convolution_relu_0 --------------------------
	.section	.nv.constant0.triton_poi_fused_convolution_relu_0,"a",@progbits
	.sectionflags	@""
	.align	4
.nv.constant0.triton_poi_fused_convolution_relu_0:
	.zero		548
